	.headerflags	@"EF_CUDA_TEXMODE_UNIFIED EF_CUDA_64BIT_ADDRESS EF_CUDA_ACCELERATORS EF_CUDA_SM90 EF_CUDA_VIRTUAL_SM(EF_CUDA_SM90)"
	.elftype	@"ET_EXEC"


//--------------------- .nv.info                  --------------------------
	.section	.nv.info,"",@"SHT_CUDA_INFO"
	.align	4


	//----- nvinfo : EIATTR_REGCOUNT
	.align		4
        /*0000*/ 	.byte	0x04, 0x2f
        /*0002*/ 	.short	(.L_1 - .L_0)
	.align		4
.L_0:
        /*0004*/ 	.word	index@(triton_poi_fused__to_copy_add_arange_mul_0)
        /*0008*/ 	.word	0x00000009


	//----- nvinfo : EIATTR_MIN_STACK_SIZE
	.align		4
.L_1:
        /*000c*/ 	.byte	0x04, 0x12
        /*000e*/ 	.short	(.L_3 - .L_2)
	.align		4
.L_2:
        /*0010*/ 	.word	index@(triton_poi_fused__to_copy_add_arange_mul_0)
        /*0014*/ 	.word	0x00000000


	//----- nvinfo : EIATTR_FRAME_SIZE
	.align		4
.L_3:
        /*0018*/ 	.byte	0x04, 0x11
        /*001a*/ 	.short	(.L_5 - .L_4)
	.align		4
.L_4:
        /*001c*/ 	.word	index@(triton_poi_fused__to_copy_add_arange_mul_0)
        /*0020*/ 	.word	0x00000000


	//----- nvinfo : EIATTR_MIN_STACK_SIZE
	.align		4
.L_5:
        /*0024*/ 	.byte	0x04, 0x12
        /*0026*/ 	.short	(.L_7 - .L_6)
	.align		4
.L_6:
        /*0028*/ 	.word	index@(triton_poi_fused__to_copy_add_arange_mul_0)
        /*002c*/ 	.word	0x00000000
.L_7:


//--------------------- .nv.info.triton_poi_fused__to_copy_add_arange_mul_0 --------------------------
	.section	.nv.info.triton_poi_fused__to_copy_add_arange_mul_0,"",@"SHT_CUDA_INFO"
	.sectionflags	@""
	.align	4


	//----- nvinfo : EIATTR_CUDA_API_VERSION
	.align		4
        /*0000*/ 	.byte	0x04, 0x37
        /*0002*/ 	.short	(.L_9 - .L_8)
.L_8:
        /*0004*/ 	.word	0x0000007c


	//----- nvinfo : EIATTR_KPARAM_INFO
	.align		4
.L_9:
        /*0008*/ 	.byte	0x04, 0x17
        /*000a*/ 	.short	(.L_11 - .L_10)
.L_10:
        /*000c*/ 	.word	0x00000000
        /*0010*/ 	.short	0x0001
        /*0012*/ 	.short	0x0008
        /*0014*/ 	.byte	0x00, 0xf0, 0x11, 0x00


	//----- nvinfo : EIATTR_KPARAM_INFO
	.align		4
.L_11:
        /*0018*/ 	.byte	0x04, 0x17
        /*001a*/ 	.short	(.L_13 - .L_12)
.L_12:
        /*001c*/ 	.word	0x00000000
        /*0020*/ 	.short	0x0000
        /*0022*/ 	.short	0x0000
        /*0024*/ 	.byte	0x00, 0xf4, 0x21, 0x00


	//----- nvinfo : EIATTR_SPARSE_MMA_MASK
	.align		4
.L_13:
        /*0028*/ 	.byte	0x03, 0x50
        /*002a*/ 	.short	0x0000


	//----- nvinfo : EIATTR_MAXREG_COUNT
	.align		4
        /*002c*/ 	.byte	0x03, 0x1b
        /*002e*/ 	.short	0x00ff


	//----- nvinfo : EIATTR_EXIT_INSTR_OFFSETS
	.align		4
        /*0030*/ 	.byte	0x04, 0x1c
        /*0032*/ 	.short	(.L_15 - .L_14)


	//   ....[0]....
.L_14:
        /*0034*/ 	.word	0x000000d0


	//   ....[1]....
        /*0038*/ 	.word	0x00000100


	//----- nvinfo : EIATTR_REQNTID
	.align		4
.L_15:
        /*003c*/ 	.byte	0x04, 0x10
        /*003e*/ 	.short	(.L_17 - .L_16)
.L_16:
        /*0040*/ 	.word	0x00000020
        /*0044*/ 	.word	0x00000001
        /*0048*/ 	.word	0x00000001


	//----- nvinfo : EIATTR_CBANK_PARAM_SIZE
	.align		4
.L_17:
        /*004c*/ 	.byte	0x03, 0x19
        /*004e*/ 	.short	0x000c


	//----- nvinfo : EIATTR_PARAM_CBANK
	.align		4
        /*0050*/ 	.byte	0x04, 0x0a
        /*0052*/ 	.short	(.L_19 - .L_18)
	.align		4
.L_18:
        /*0054*/ 	.word	index@(.nv.constant0.triton_poi_fused__to_copy_add_arange_mul_0)
        /*0058*/ 	.short	0x0210
        /*005a*/ 	.short	0x000c


	//----- nvinfo : EIATTR_SW_WAR
	.align		4
.L_19:
        /*005c*/ 	.byte	0x04, 0x36
        /*005e*/ 	.short	(.L_21 - .L_20)
.L_20:
        /*0060*/ 	.word	0x00000008
.L_21:


//--------------------- .nv.callgraph             --------------------------
	.section	.nv.callgraph,"",@"SHT_CUDA_CALLGRAPH"
	.align	4
	.sectionentsize	8
	.align		4
        /*0000*/ 	.word	0x00000000
	.align		4
        /*0004*/ 	.word	0xffffffff
	.align		4
        /*0008*/ 	.word	0x00000000
	.align		4
        /*000c*/ 	.word	0xfffffffe
	.align		4
        /*0010*/ 	.word	0x00000000
	.align		4
        /*0014*/ 	.word	0xfffffffd
	.align		4
        /*0018*/ 	.word	0x00000000
	.align		4
        /*001c*/ 	.word	0xfffffffc


//--------------------- .text.triton_poi_fused__to_copy_add_arange_mul_0 --------------------------
	.section	.text.triton_poi_fused__to_copy_add_arange_mul_0,"ax",@progbits
	.align	128
        .global         triton_poi_fused__to_copy_add_arange_mul_0
        .type           triton_poi_fused__to_copy_add_arange_mul_0,@function
        .size           triton_poi_fused__to_copy_add_arange_mul_0,(.L_x_1 - triton_poi_fused__to_copy_add_arange_mul_0)
        .other          triton_poi_fused__to_copy_add_arange_mul_0,@"STO_CUDA_ENTRY STV_DEFAULT"
triton_poi_fused__to_copy_add_arange_mul_0:
.text.triton_poi_fused__to_copy_add_arange_mul_0:
[----:B------:R-:W0:Y:S02]  /*0000*/  LDC R1, c[0x0][0x28] ;  /* 0x00000a00ff017b82 */ /* 0x000e240000000800 */
[----:B------:R-:W1:Y:S01]  /*0010*/  S2R R6, SR_TID.X ;  /* 0x0000000000067919 */ /* 0x000e620000002100 */
[----:B------:R-:W2:Y:S01]  /*0020*/  LDC.64 R2, c[0x0][0x210] ;  /* 0x00008400ff027b82 */ /* 0x000ea20000000a00 */
[----:B------:R-:W3:Y:S01]  /*0030*/  S2R R5, SR_CTAID.X ;  /* 0x0000000000057919 */ /* 0x000ee20000002500 */
[C---:B-1----:R-:W-:Y:S02]  /*0040*/  LOP3.LUT R0, R6.reuse, 0x7, RZ, 0xc0, !PT ;  /* 0x0000000706007812 */ /* 0x042fe400078ec0ff */
[----:B------:R-:W-:-:S03]  /*0050*/  LOP3.LUT P0, RZ, R6, 0x18, RZ, 0xc0, !PT ;  /* 0x0000001806ff7812 */ /* 0x000fc6000780c0ff */
[----:B---3--:R-:W-:-:S04]  /*0060*/  IMAD R5, R5, 0x8, R0 ;  /* 0x0000000805057824 */ /* 0x008fc800078e0200 */
[C---:B--2---:R-:W-:Y:S01]  /*0070*/  IMAD.WIDE R2, R5.reuse, 0x8, R2 ;  /* 0x0000000805027825 */ /* 0x044fe200078e0202 */
[----:B------:R-:W-:Y:S02]  /*0080*/  I2FP.F32.S32 R0, R5 ;  /* 0x0000000500007245 */ /* 0x000fe40000201400 */
[----:B------:R-:W-:-:S03]  /*0090*/  ISETP.LT.AND P0, PT, R5, 0x8, !P0 ;  /* 0x000000080500780c */ /* 0x000fc60004701270 */
[----:B------:R-:W-:-:S04]  /*00a0*/  FMUL R0, R0, 0.25 ;  /* 0x3e80000000007820 */ /* 0x000fc80000400000 */
[----:B------:R-:W1:Y:S02]  /*00b0*/  F2I.TRUNC.NTZ R4, R0 ;  /* 0x0000000000047305 */ /* 0x000e64000020f100 */
[----:B-1----:R-:W-:-:S04]  /*00c0*/  SHF.R.S32.HI R5, RZ, 0x1f, R4 ;  /* 0x0000001fff057819 */ /* 0x002fc80000011404 */
[----:B------:R-:W-:Y:S05]  /*00d0*/  @!P0 EXIT ;  /* 0x000000000000894d */ /* 0x000fea0003800000 */
[----:B------:R-:W-:Y:S02]  /*00e0*/  ULDC.64 UR4, c[0x0][0x208] ;  /* 0x0000820000047ab9 */ /* 0x000fe40000000a00 */
[----:B------:R-:W-:Y:S01]  /*00f0*/  STG.E.64 desc[UR4][R2.64], R4 ;  /* 0x0000000402007986 */ /* 0x000fe2000c101b04 */
[----:B------:R-:W-:Y:S05]  /*0100*/  EXIT ;  /* 0x000000000000794d */ /* 0x000fea0003800000 */
.L_x_0:
[----:B------:R-:W-:-:S00]  /*0110*/  BRA `(.L_x_0) ;  /* 0xfffffffc00fc7947 */ /* 0x000fc0000383ffff */
[----:B------:R-:W-:-:S00]  /*0120*/  NOP ;  /* 0x0000000000007918 */ /* 0x000fc00000000000 */
        /* <DEDUP_REMOVED lines=13> */
.L_x_1:


//--------------------- .nv.constant0.triton_poi_fused__to_copy_add_arange_mul_0 --------------------------
	.section	.nv.constant0.triton_poi_fused__to_copy_add_arange_mul_0,"a",@progbits
	.sectionflags	@""
	.align	4
.nv.constant0.triton_poi_fused__to_copy_add_arange_mul_0:
	.zero		540
